	.headerflags	@"EF_CUDA_TEXMODE_UNIFIED EF_CUDA_64BIT_ADDRESS EF_CUDA_SM86 EF_CUDA_VIRTUAL_SM(EF_CUDA_SM86)"
	.elftype	@"ET_EXEC"


//--------------------- .nv.info                  --------------------------
	.section	.nv.info,"",@"SHT_CUDA_INFO"
	.align	4


	//----- nvinfo : EIATTR_REGCOUNT
	.align		4
        /*0000*/ 	.byte	0x04, 0x2f
        /*0002*/ 	.short	(.L_1 - .L_0)
	.align		4
.L_0:
        /*0004*/ 	.word	index@(triton_poi_fused_add_gelu_6)
        /*0008*/ 	.word	0x00000010


	//----- nvinfo : EIATTR_MIN_STACK_SIZE
	.align		4
.L_1:
        /*000c*/ 	.byte	0x04, 0x12
        /*000e*/ 	.short	(.L_3 - .L_2)
	.align		4
.L_2:
        /*0010*/ 	.word	index@(triton_poi_fused_add_gelu_6)
        /*0014*/ 	.word	0x00000000


	//----- nvinfo : EIATTR_FRAME_SIZE
	.align		4
.L_3:
        /*0018*/ 	.byte	0x04, 0x11
        /*001a*/ 	.short	(.L_5 - .L_4)
	.align		4
.L_4:
        /*001c*/ 	.word	index@(triton_poi_fused_add_gelu_6)
        /*0020*/ 	.word	0x00000000


	//----- nvinfo : EIATTR_MIN_STACK_SIZE
	.align		4
.L_5:
        /*0024*/ 	.byte	0x04, 0x12
        /*0026*/ 	.short	(.L_7 - .L_6)
	.align		4
.L_6:
        /*0028*/ 	.word	index@(triton_poi_fused_add_gelu_6)
        /*002c*/ 	.word	0x00000000
.L_7:


//--------------------- .nv.info.triton_poi_fused_add_gelu_6 --------------------------
	.section	.nv.info.triton_poi_fused_add_gelu_6,"",@"SHT_CUDA_INFO"
	.sectionflags	@""
	.align	4


	//----- nvinfo : EIATTR_CUDA_API_VERSION
	.align		4
        /*0000*/ 	.byte	0x04, 0x37
        /*0002*/ 	.short	(.L_9 - .L_8)
.L_8:
        /*0004*/ 	.word	0x0000007c


	//----- nvinfo : EIATTR_SW2861232_WAR
	.align		4
.L_9:
        /*0008*/ 	.byte	0x01, 0x35
	.zero		2


	//----- nvinfo : EIATTR_PARAM_CBANK
	.align		4
        /*000c*/ 	.byte	0x04, 0x0a
        /*000e*/ 	.short	(.L_11 - .L_10)
	.align		4
.L_10:
        /*0010*/ 	.word	index@(.nv.constant0.triton_poi_fused_add_gelu_6)
        /*0014*/ 	.short	0x0160
        /*0016*/ 	.short	0x0040


	//----- nvinfo : EIATTR_CBANK_PARAM_SIZE
	.align		4
.L_11:
        /*0018*/ 	.byte	0x03, 0x19
        /*001a*/ 	.short	0x0040


	//----- nvinfo : EIATTR_KPARAM_INFO
	.align		4
        /*001c*/ 	.byte	0x04, 0x17
        /*001e*/ 	.short	(.L_13 - .L_12)
.L_12:
        /*0020*/ 	.word	0x00000000
        /*0024*/ 	.short	0x0007
        /*0026*/ 	.short	0x0038
        /*0028*/ 	.byte	0x00, 0xf4, 0x21, 0x00


	//----- nvinfo : EIATTR_KPARAM_INFO
	.align		4
.L_13:
        /*002c*/ 	.byte	0x04, 0x17
        /*002e*/ 	.short	(.L_15 - .L_14)
.L_14:
        /*0030*/ 	.word	0x00000000
        /*0034*/ 	.short	0x0006
        /*0036*/ 	.short	0x0030
        /*0038*/ 	.byte	0x00, 0xf0, 0x11, 0x00


	//----- nvinfo : EIATTR_KPARAM_INFO
	.align		4
.L_15:
        /*003c*/ 	.byte	0x04, 0x17
        /*003e*/ 	.short	(.L_17 - .L_16)
.L_16:
        /*0040*/ 	.word	0x00000000
        /*0044*/ 	.short	0x0005
        /*0046*/ 	.short	0x0028
        /*0048*/ 	.byte	0x00, 0xf4, 0x21, 0x00


	//----- nvinfo : EIATTR_KPARAM_INFO
	.align		4
.L_17:
        /*004c*/ 	.byte	0x04, 0x17
        /*004e*/ 	.short	(.L_19 - .L_18)
.L_18:
        /*0050*/ 	.word	0x00000000
        /*0054*/ 	.short	0x0004
        /*0056*/ 	.short	0x0020
        /*0058*/ 	.byte	0x00, 0xf4, 0x21, 0x00


	//----- nvinfo : EIATTR_KPARAM_INFO
	.align		4
.L_19:
        /*005c*/ 	.byte	0x04, 0x17
        /*005e*/ 	.short	(.L_21 - .L_20)
.L_20:
        /*0060*/ 	.word	0x00000000
        /*0064*/ 	.short	0x0003
        /*0066*/ 	.short	0x0018
        /*0068*/ 	.byte	0x00, 0xf4, 0x21, 0x00


	//----- nvinfo : EIATTR_KPARAM_INFO
	.align		4
.L_21:
        /*006c*/ 	.byte	0x04, 0x17
        /*006e*/ 	.short	(.L_23 - .L_22)
.L_22:
        /*0070*/ 	.word	0x00000000
        /*0074*/ 	.short	0x0002
        /*0076*/ 	.short	0x0010
        /*0078*/ 	.byte	0x00, 0xf4, 0x21, 0x00


	//----- nvinfo : EIATTR_KPARAM_INFO
	.align		4
.L_23:
        /*007c*/ 	.byte	0x04, 0x17
        /*007e*/ 	.short	(.L_25 - .L_24)
.L_24:
        /*0080*/ 	.word	0x00000000
        /*0084*/ 	.short	0x0001
        /*0086*/ 	.short	0x0008
        /*0088*/ 	.byte	0x00, 0xf4, 0x21, 0x00


	//----- nvinfo : EIATTR_KPARAM_INFO
	.align		4
.L_25:
        /*008c*/ 	.byte	0x04, 0x17
        /*008e*/ 	.short	(.L_27 - .L_26)
.L_26:
        /*0090*/ 	.word	0x00000000
        /*0094*/ 	.short	0x0000
        /*0096*/ 	.short	0x0000
        /*0098*/ 	.byte	0x00, 0xf4, 0x21, 0x00


	//----- nvinfo : EIATTR_MAXREG_COUNT
	.align		4
.L_27:
        /*009c*/ 	.byte	0x03, 0x1b
        /*009e*/ 	.short	0x00ff


	//----- nvinfo : EIATTR_EXIT_INSTR_OFFSETS
	.align		4
        /*00a0*/ 	.byte	0x04, 0x1c
        /*00a2*/ 	.short	(.L_29 - .L_28)


	//   ....[0]....
.L_28:
        /*00a4*/ 	.word	0x000002d0


	//----- nvinfo : EIATTR_REQNTID
	.align		4
.L_29:
        /*00a8*/ 	.byte	0x04, 0x10
        /*00aa*/ 	.short	(.L_31 - .L_30)
.L_30:
        /*00ac*/ 	.word	0x00000100
        /*00b0*/ 	.word	0x00000001
        /*00b4*/ 	.word	0x00000001
.L_31:


//--------------------- .nv.callgraph             --------------------------
	.section	.nv.callgraph,"",@"SHT_CUDA_CALLGRAPH"
	.align	4
	.sectionentsize	8
	.align		4
        /*0000*/ 	.word	0x00000000
	.align		4
        /*0004*/ 	.word	0xffffffff
	.align		4
        /*0008*/ 	.word	0x00000000
	.align		4
        /*000c*/ 	.word	0xfffffffe
	.align		4
        /*0010*/ 	.word	0x00000000
	.align		4
        /*0014*/ 	.word	0xfffffffd
	.align		4
        /*0018*/ 	.word	0x00000000
	.align		4
        /*001c*/ 	.word	0xfffffffc


//--------------------- .nv.rel.action            --------------------------
	.section	.nv.rel.action,"",@"SHT_CUDA_RELOCINFO"
	.align	8
	.sectionentsize	8
        /*0000*/ 	.byte	0x73, 0x00, 0x00, 0x00, 0x00, 0x00, 0x00, 0x00, 0x00, 0x00, 0x00, 0x11, 0x25, 0x00, 0x05, 0x36


//--------------------- .nv.constant0.triton_poi_fused_add_gelu_6 --------------------------
	.section	.nv.constant0.triton_poi_fused_add_gelu_6,"a",@progbits
	.sectionflags	@""
	.align	4
.nv.constant0.triton_poi_fused_add_gelu_6:
	.zero		416


//--------------------- .text.triton_poi_fused_add_gelu_6 --------------------------
	.section	.text.triton_poi_fused_add_gelu_6,"ax",@progbits
	.sectioninfo	@"SHI_REGISTERS=16"
	.align	128
        .global         triton_poi_fused_add_gelu_6
        .type           triton_poi_fused_add_gelu_6,@function
        .size           triton_poi_fused_add_gelu_6,(.L_x_1 - triton_poi_fused_add_gelu_6)
        .other          triton_poi_fused_add_gelu_6,@"STO_CUDA_ENTRY STV_DEFAULT"
triton_poi_fused_add_gelu_6:
.text.triton_poi_fused_add_gelu_6:
[----:B------:R-:W-:Y:S02]  /*0000*/  IMAD.MOV.U32 R1, RZ, RZ, c[0x0][0x28] ;  /* 0x00000a00ff017624 */ /* 0x000fe400078e00ff */
[----:B------:R-:W0:Y:S01]  /*0010*/  S2R R0, SR_TID.X ;  /* 0x0000000000007919 */ /* 0x000e220000002100 */
[----:B------:R-:W-:Y:S01]  /*0020*/  MOV R11, 0x2 ;  /* 0x00000002000b7802 */ /* 0x000fe20000000f00 */
[----:B------:R-:W-:Y:S02]  /*0030*/  ULDC.64 UR4, c[0x0][0x118] ;  /* 0x0000460000047ab9 */ /* 0x000fe40000000a00 */
[----:B------:R-:W1:Y:S01]  /*0040*/  S2R R3, SR_CTAID.X ;  /* 0x0000000000037919 */ /* 0x000e620000002500 */
[----:B0-----:R-:W-:-:S05]  /*0050*/  LOP3.LUT R0, R0, 0xff, RZ, 0xc0, !PT ;  /* 0x000000ff00007812 */ /* 0x001fca00078ec0ff */
[----:B-1----:R-:W-:-:S04]  /*0060*/  IMAD R0, R3, 0x100, R0 ;  /* 0x0000010003007824 */ /* 0x002fc800078e0200 */
[----:B------:R-:W-:-:S05]  /*0070*/  IMAD.HI R2, R0, 0x2aaaaaab, RZ ;  /* 0x2aaaaaab00027827 */ /* 0x000fca00078e02ff */
[----:B------:R-:W-:-:S04]  /*0080*/  SHF.R.U32.HI R3, RZ, 0x1f, R2 ;  /* 0x0000001fff037819 */ /* 0x000fc80000011602 */
[----:B------:R-:W-:-:S05]  /*0090*/  LEA.HI.SX32 R9, R2, R3, 0x15 ;  /* 0x0000000302097211 */ /* 0x000fca00078faaff */
[----:B------:R-:W-:-:S04]  /*00a0*/  IMAD.WIDE R4, R9, R11, c[0x0][0x168] ;  /* 0x00005a0009047625 */ /* 0x000fc800078e020b */
[C---:B------:R-:W-:Y:S02]  /*00b0*/  IMAD.WIDE R6, R9.reuse, R11, c[0x0][0x170] ;  /* 0x00005c0009067625 */ /* 0x040fe400078e020b */
[----:B------:R-:W2:Y:S04]  /*00c0*/  LDG.E.EL.U16 R4, [R4.64] ;  /* 0x0000000404047981 */ /* 0x000ea8000c2e1500 */
[----:B------:R-:W3:Y:S01]  /*00d0*/  LDG.E.EL.U16 R6, [R6.64] ;  /* 0x0000000406067981 */ /* 0x000ee2000c2e1500 */
[----:B------:R-:W-:Y:S02]  /*00e0*/  IMAD.MOV.U32 R13, RZ, RZ, 0x4 ;  /* 0x00000004ff0d7424 */ /* 0x000fe400078e00ff */
[----:B------:R-:W-:Y:S02]  /*00f0*/  IMAD R10, R9, -0x3000, R0 ;  /* 0xffffd000090a7824 */ /* 0x000fe400078e0200 */
[----:B------:R-:W-:-:S04]  /*0100*/  IMAD.WIDE R2, R0, R13, c[0x0][0x160] ;  /* 0x0000580000027625 */ /* 0x000fc800078e020d */
[CC--:B------:R-:W-:Y:S02]  /*0110*/  IMAD.WIDE R8, R10.reuse, R11.reuse, c[0x0][0x178] ;  /* 0x00005e000a087625 */ /* 0x0c0fe400078e020b */
[----:B------:R-:W4:Y:S02]  /*0120*/  LDG.E R2, [R2.64] ;  /* 0x0000000402027981 */ /* 0x000f24000c1e1900 */
[----:B------:R-:W-:Y:S02]  /*0130*/  IMAD.WIDE R10, R10, R11, c[0x0][0x180] ;  /* 0x000060000a0a7625 */ /* 0x000fe400078e020b */
[----:B------:R-:W5:Y:S04]  /*0140*/  LDG.E.EL.U16 R8, [R8.64] ;  /* 0x0000000408087981 */ /* 0x000f68000c2e1500 */
[----:B------:R-:W5:Y:S01]  /*0150*/  LDG.E.EL.U16 R10, [R10.64] ;  /* 0x000000040a0a7981 */ /* 0x000f62000c2e1500 */
[----:B--2---:R-:W-:-:S04]  /*0160*/  SHF.L.U32 R5, R4, 0x10, RZ ;  /* 0x0000001004057819 */ /* 0x004fc800000006ff */
[----:B------:R-:W-:Y:S01]  /*0170*/  FSETP.GE.AND P0, PT, R5, RZ, PT ;  /* 0x000000ff0500720b */ /* 0x000fe20003f06000 */
[----:B---3--:R-:W-:-:S03]  /*0180*/  IMAD.U32 R5, R6, 0x10000, RZ ;  /* 0x0001000006057824 */ /* 0x008fc600078e00ff */
[----:B------:R-:W-:Y:S02]  /*0190*/  SEL R4, R4, RZ, !P0 ;  /* 0x000000ff04047207 */ /* 0x000fe40004000000 */
[----:B------:R-:W-:Y:S02]  /*01a0*/  FSETP.GTU.AND P0, PT, R5, RZ, PT ;  /* 0x000000ff0500720b */ /* 0x000fe40003f0c000 */
[----:B------:R-:W-:Y:S02]  /*01b0*/  SHF.L.U32 R4, R4, 0x10, RZ ;  /* 0x0000001004047819 */ /* 0x000fe400000006ff */
[----:B------:R-:W-:Y:S02]  /*01c0*/  SEL R6, R6, RZ, P0 ;  /* 0x000000ff06067207 */ /* 0x000fe40000000000 */
[----:B----4-:R-:W-:Y:S01]  /*01d0*/  I2FP.F32.S32 R2, R2 ;  /* 0x0000000200027245 */ /* 0x010fe20000201400 */
[----:B------:R-:W-:Y:S02]  /*01e0*/  FADD R4, RZ, -R4 ;  /* 0x80000004ff047221 */ /* 0x000fe40000000000 */
[----:B------:R-:W-:Y:S01]  /*01f0*/  IMAD.U32 R3, R6, 0x10000, RZ ;  /* 0x0001000006037824 */ /* 0x000fe200078e00ff */
[----:B-----5:R-:W-:-:S02]  /*0200*/  SHF.L.U32 R8, R8, 0x10, RZ ;  /* 0x0000001008087819 */ /* 0x020fc400000006ff */
[----:B------:R-:W-:Y:S01]  /*0210*/  FSETP.NAN.AND P1, PT, R4, R4, PT ;  /* 0x000000040400720b */ /* 0x000fe20003f28000 */
[----:B------:R-:W-:Y:S01]  /*0220*/  IMAD.U32 R5, R10, 0x10000, RZ ;  /* 0x000100000a057824 */ /* 0x000fe200078e00ff */
[----:B------:R-:W-:-:S13]  /*0230*/  FSETP.GT.AND P0, PT, R4, R3, PT ;  /* 0x000000030400720b */ /* 0x000fda0003f04000 */
[----:B------:R-:W-:-:S05]  /*0240*/  @!P0 FSEL R4, R4, R3, P1 ;  /* 0x0000000304048208 */ /* 0x000fca0000800000 */
[----:B------:R-:W-:-:S05]  /*0250*/  FMUL R3, R4, 0.0078740157186985015869 ;  /* 0x3c01020404037820 */ /* 0x000fca0000400000 */
[C---:B------:R-:W-:Y:S02]  /*0260*/  FSETP.GT.AND P0, PT, R3.reuse, 9.9999997473787516356e-06, PT ;  /* 0x3727c5ac0300780b */ /* 0x040fe40003f04000 */
[----:B------:R-:W-:-:S11]  /*0270*/  FSETP.NAN.AND P1, PT, R3, R3, PT ;  /* 0x000000030300720b */ /* 0x000fd60003f28000 */
[----:B------:R-:W-:-:S05]  /*0280*/  @!P0 FSEL R3, R3, 9.9999997473787516356e-06, P1 ;  /* 0x3727c5ac03038808 */ /* 0x000fca0000800000 */
[----:B------:R-:W-:Y:S01]  /*0290*/  FMUL R4, R2, R3 ;  /* 0x0000000302047220 */ /* 0x000fe20000400000 */
[----:B------:R-:W-:-:S03]  /*02a0*/  IMAD.WIDE R2, R0, R13, c[0x0][0x188] ;  /* 0x0000620000027625 */ /* 0x000fc600078e020d */
[----:B------:R-:W-:-:S05]  /*02b0*/  FFMA R5, R8, R4, R5 ;  /* 0x0000000408057223 */ /* 0x000fca0000000005 */
[----:B------:R-:W-:Y:S01]  /*02c0*/  STG.E [R2.64], R5 ;  /* 0x0000000502007986 */ /* 0x000fe2000c101904 */
[----:B------:R-:W-:Y:S05]  /*02d0*/  EXIT ;  /* 0x000000000000794d */ /* 0x000fea0003800000 */
.L_x_0:
[----:B------:R-:W-:-:S00]  /*02e0*/  BRA `(.L_x_0) ;  /* 0xfffffff000007947 */ /* 0x000fc0000383ffff */
[----:B------:R-:W-:-:S00]  /*02f0*/  NOP ;  /* 0x0000000000007918 */ /* 0x000fc00000000000 */
        /* <DEDUP_REMOVED lines=8> */
.L_x_1:
